//
// Generated by NVIDIA NVVM Compiler
//
// Compiler Build ID: CL-36424714
// Cuda compilation tools, release 13.0, V13.0.88
// Based on NVVM 20.0.0
//

.version 9.0
.target sm_100
.address_size 64

	// .globl	_Z7multGPUPfiiS_iiS_

.visible .entry _Z7multGPUPfiiS_iiS_(
	.param .u64 .ptr .align 1 _Z7multGPUPfiiS_iiS__param_0,
	.param .u32 _Z7multGPUPfiiS_iiS__param_1,
	.param .u32 _Z7multGPUPfiiS_iiS__param_2,
	.param .u64 .ptr .align 1 _Z7multGPUPfiiS_iiS__param_3,
	.param .u32 _Z7multGPUPfiiS_iiS__param_4,
	.param .u32 _Z7multGPUPfiiS_iiS__param_5,
	.param .u64 .ptr .align 1 _Z7multGPUPfiiS_iiS__param_6
)
{
	.reg .pred 	%p<14>;
	.reg .b32 	%r<47>;
	.reg .b32 	%f<55>;
	.reg .b64 	%rd<40>;

	ld.param.u64 	%rd6, [_Z7multGPUPfiiS_iiS__param_0];
	ld.param.u32 	%r23, [_Z7multGPUPfiiS_iiS__param_1];
	ld.param.u32 	%r20, [_Z7multGPUPfiiS_iiS__param_2];
	ld.param.u64 	%rd7, [_Z7multGPUPfiiS_iiS__param_3];
	ld.param.u32 	%r21, [_Z7multGPUPfiiS_iiS__param_4];
	ld.param.u32 	%r22, [_Z7multGPUPfiiS_iiS__param_5];
	ld.param.u64 	%rd5, [_Z7multGPUPfiiS_iiS__param_6];
	cvta.to.global.u64 	%rd1, %rd7;
	cvta.to.global.u64 	%rd2, %rd6;
	mov.u32 	%r25, %ctaid.y;
	mov.u32 	%r26, %ntid.y;
	mov.u32 	%r27, %tid.y;
	mad.lo.s32 	%r28, %r25, %r26, %r27;
	mov.u32 	%r29, %ctaid.x;
	mov.u32 	%r30, %ntid.x;
	mov.u32 	%r31, %tid.x;
	mad.lo.s32 	%r2, %r29, %r30, %r31;
	setp.ge.s32 	%p1, %r2, %r22;
	setp.ge.s32 	%p2, %r28, %r23;
	or.pred  	%p3, %p1, %p2;
	setp.lt.s32 	%p4, %r21, 1;
	or.pred  	%p5, %p3, %p4;
	@%p5 bra 	$L__BB0_12;
	cvta.to.global.u64 	%rd8, %rd5;
	mul.lo.s32 	%r3, %r20, %r28;
	mad.lo.s32 	%r33, %r22, %r28, %r2;
	mul.wide.s32 	%rd9, %r33, 4;
	add.s64 	%rd3, %rd8, %rd9;
	ld.global.f32 	%f52, [%rd3];
	and.b32  	%r4, %r21, 7;
	setp.lt.u32 	%p6, %r21, 8;
	mov.b32 	%r45, 0;
	@%p6 bra 	$L__BB0_4;
	and.b32  	%r45, %r21, 2147483640;
	neg.s32 	%r43, %r45;
	shl.b32 	%r7, %r22, 3;
	add.s64 	%rd4, %rd2, 16;
	mul.wide.s32 	%rd14, %r22, 4;
	mov.u32 	%r41, %r3;
	mov.u32 	%r42, %r2;
$L__BB0_3:
	.pragma "nounroll";
	mul.wide.s32 	%rd10, %r41, 4;
	add.s64 	%rd11, %rd4, %rd10;
	ld.global.f32 	%f9, [%rd11+-16];
	mul.wide.s32 	%rd12, %r42, 4;
	add.s64 	%rd13, %rd1, %rd12;
	ld.global.f32 	%f10, [%rd13];
	fma.rn.f32 	%f11, %f9, %f10, %f52;
	st.global.f32 	[%rd3], %f11;
	ld.global.f32 	%f12, [%rd11+-12];
	add.s64 	%rd15, %rd13, %rd14;
	ld.global.f32 	%f13, [%rd15];
	fma.rn.f32 	%f14, %f12, %f13, %f11;
	st.global.f32 	[%rd3], %f14;
	ld.global.f32 	%f15, [%rd11+-8];
	add.s64 	%rd16, %rd15, %rd14;
	ld.global.f32 	%f16, [%rd16];
	fma.rn.f32 	%f17, %f15, %f16, %f14;
	st.global.f32 	[%rd3], %f17;
	ld.global.f32 	%f18, [%rd11+-4];
	add.s64 	%rd17, %rd16, %rd14;
	ld.global.f32 	%f19, [%rd17];
	fma.rn.f32 	%f20, %f18, %f19, %f17;
	st.global.f32 	[%rd3], %f20;
	ld.global.f32 	%f21, [%rd11];
	add.s64 	%rd18, %rd17, %rd14;
	ld.global.f32 	%f22, [%rd18];
	fma.rn.f32 	%f23, %f21, %f22, %f20;
	st.global.f32 	[%rd3], %f23;
	ld.global.f32 	%f24, [%rd11+4];
	add.s64 	%rd19, %rd18, %rd14;
	ld.global.f32 	%f25, [%rd19];
	fma.rn.f32 	%f26, %f24, %f25, %f23;
	st.global.f32 	[%rd3], %f26;
	ld.global.f32 	%f27, [%rd11+8];
	add.s64 	%rd20, %rd19, %rd14;
	ld.global.f32 	%f28, [%rd20];
	fma.rn.f32 	%f29, %f27, %f28, %f26;
	st.global.f32 	[%rd3], %f29;
	ld.global.f32 	%f30, [%rd11+12];
	add.s64 	%rd21, %rd20, %rd14;
	ld.global.f32 	%f31, [%rd21];
	fma.rn.f32 	%f52, %f30, %f31, %f29;
	st.global.f32 	[%rd3], %f52;
	add.s32 	%r43, %r43, 8;
	add.s32 	%r42, %r42, %r7;
	add.s32 	%r41, %r41, 8;
	setp.ne.s32 	%p7, %r43, 0;
	@%p7 bra 	$L__BB0_3;
$L__BB0_4:
	setp.eq.s32 	%p8, %r4, 0;
	@%p8 bra 	$L__BB0_12;
	and.b32  	%r15, %r21, 3;
	setp.lt.u32 	%p9, %r4, 4;
	@%p9 bra 	$L__BB0_7;
	add.s32 	%r34, %r45, %r3;
	mul.wide.s32 	%rd22, %r34, 4;
	add.s64 	%rd23, %rd2, %rd22;
	ld.global.f32 	%f32, [%rd23];
	mad.lo.s32 	%r35, %r45, %r22, %r2;
	mul.wide.s32 	%rd24, %r35, 4;
	add.s64 	%rd25, %rd1, %rd24;
	ld.global.f32 	%f33, [%rd25];
	fma.rn.f32 	%f34, %f32, %f33, %f52;
	st.global.f32 	[%rd3], %f34;
	ld.global.f32 	%f35, [%rd23+4];
	mul.wide.s32 	%rd26, %r22, 4;
	add.s64 	%rd27, %rd25, %rd26;
	ld.global.f32 	%f36, [%rd27];
	fma.rn.f32 	%f37, %f35, %f36, %f34;
	st.global.f32 	[%rd3], %f37;
	ld.global.f32 	%f38, [%rd23+8];
	add.s64 	%rd28, %rd27, %rd26;
	ld.global.f32 	%f39, [%rd28];
	fma.rn.f32 	%f40, %f38, %f39, %f37;
	st.global.f32 	[%rd3], %f40;
	ld.global.f32 	%f41, [%rd23+12];
	add.s64 	%rd29, %rd28, %rd26;
	ld.global.f32 	%f42, [%rd29];
	fma.rn.f32 	%f52, %f41, %f42, %f40;
	st.global.f32 	[%rd3], %f52;
	add.s32 	%r45, %r45, 4;
$L__BB0_7:
	setp.eq.s32 	%p10, %r15, 0;
	@%p10 bra 	$L__BB0_12;
	setp.eq.s32 	%p11, %r15, 1;
	@%p11 bra 	$L__BB0_10;
	add.s32 	%r36, %r45, %r3;
	mul.wide.s32 	%rd30, %r36, 4;
	add.s64 	%rd31, %rd2, %rd30;
	ld.global.f32 	%f43, [%rd31];
	mad.lo.s32 	%r37, %r45, %r22, %r2;
	mul.wide.s32 	%rd32, %r37, 4;
	add.s64 	%rd33, %rd1, %rd32;
	ld.global.f32 	%f44, [%rd33];
	fma.rn.f32 	%f45, %f43, %f44, %f52;
	st.global.f32 	[%rd3], %f45;
	ld.global.f32 	%f46, [%rd31+4];
	mul.wide.s32 	%rd34, %r22, 4;
	add.s64 	%rd35, %rd33, %rd34;
	ld.global.f32 	%f47, [%rd35];
	fma.rn.f32 	%f52, %f46, %f47, %f45;
	st.global.f32 	[%rd3], %f52;
	add.s32 	%r45, %r45, 2;
$L__BB0_10:
	and.b32  	%r38, %r21, 1;
	setp.eq.b32 	%p12, %r38, 1;
	not.pred 	%p13, %p12;
	@%p13 bra 	$L__BB0_12;
	add.s32 	%r39, %r45, %r3;
	mul.wide.s32 	%rd36, %r39, 4;
	add.s64 	%rd37, %rd2, %rd36;
	ld.global.f32 	%f48, [%rd37];
	mad.lo.s32 	%r40, %r45, %r22, %r2;
	mul.wide.s32 	%rd38, %r40, 4;
	add.s64 	%rd39, %rd1, %rd38;
	ld.global.f32 	%f49, [%rd39];
	fma.rn.f32 	%f50, %f48, %f49, %f52;
	st.global.f32 	[%rd3], %f50;
$L__BB0_12:
	ret;

}


// ===== COMPILED SASS (sm_100) =====

	.target	sm_100

	.elftype	@"ET_EXEC"


//--------------------- .note.nv.tkinfo           --------------------------
	.section	.note.nv.tkinfo,"",@"SHT_NOTE"
	.sectionflags	@"SHF_NOTE_NV_TKINFO"
	.tkinfo
        /*0018*/ 	.word	0x00000002
        /*0030*/ 	.string	""
        /*0030*/ 	.string	"ptxas"
        /*0030*/ 	.string	"Cuda compilation tools, release 13.0, V13.0.88"
        /*0030*/ 	.string	"Build cuda_13.0.r13.0/compiler.36424714_0"
        /*0030*/ 	.string	"-arch sm_100 -m 64 "



//--------------------- .note.nv.cuinfo           --------------------------
	.section	.note.nv.cuinfo,"",@"SHT_NOTE"
	.sectionflags	@"SHF_NOTE_NV_CUINFO"
        /*0018*/ 	.short	0x0002
        /*001a*/ 	.short	0x0064
        /*001c*/ 	.short	0x0082
	.zero		2


//--------------------- .nv.info                  --------------------------
	.section	.nv.info,"",@"SHT_CUDA_INFO"
	.align	4


	//----- nvinfo : EIATTR_REGCOUNT
	.align		4
        /*0000*/ 	.byte	0x04, 0x2f
        /*0002*/ 	.short	(.L_1 - .L_0)
	.align		4
.L_0:
        /*0004*/ 	.word	index@(_Z7multGPUPfiiS_iiS_)
        /*0008*/ 	.word	0x0000001c


	//----- nvinfo : EIATTR_FRAME_SIZE
	.align		4
.L_1:
        /*000c*/ 	.byte	0x04, 0x11
        /*000e*/ 	.short	(.L_3 - .L_2)
	.align		4
.L_2:
        /*0010*/ 	.word	index@(_Z7multGPUPfiiS_iiS_)
        /*0014*/ 	.word	0x00000000


	//----- nvinfo : EIATTR_MIN_STACK_SIZE
	.align		4
.L_3:
        /*0018*/ 	.byte	0x04, 0x12
        /*001a*/ 	.short	(.L_5 - .L_4)
	.align		4
.L_4:
        /*001c*/ 	.word	index@(_Z7multGPUPfiiS_iiS_)
        /*0020*/ 	.word	0x00000000
.L_5:


//--------------------- .nv.compat                --------------------------
	.section	.nv.compat,"",@"SHT_CUDA_COMPAT_INFO"
	.align	4
        /*0000*/ 	.byte	0x02, 0x09, 0x00, 0x00, 0x02, 0x02, 0x01, 0x00, 0x02, 0x05, 0x05, 0x00, 0x03, 0x07, 0x01, 0x01
        /*0010*/ 	.byte	0x02, 0x03, 0x00, 0x00, 0x02, 0x06, 0x01, 0x00, 0x04, 0x0b, 0x08, 0x00, 0x09, 0x00, 0x00, 0x00
        /*0020*/ 	.byte	0x00, 0x00, 0x00, 0x00


//--------------------- .nv.info._Z7multGPUPfiiS_iiS_ --------------------------
	.section	.nv.info._Z7multGPUPfiiS_iiS_,"",@"SHT_CUDA_INFO"
	.sectionflags	@""
	.align	4


	//----- nvinfo : EIATTR_CUDA_API_VERSION
	.align		4
        /*0000*/ 	.byte	0x04, 0x37
        /*0002*/ 	.short	(.L_7 - .L_6)
.L_6:
        /*0004*/ 	.word	0x00000082


	//----- nvinfo : EIATTR_KPARAM_INFO
	.align		4
.L_7:
        /*0008*/ 	.byte	0x04, 0x17
        /*000a*/ 	.short	(.L_9 - .L_8)
.L_8:
        /*000c*/ 	.word	0x00000000
        /*0010*/ 	.short	0x0006
        /*0012*/ 	.short	0x0020
        /*0014*/ 	.byte	0x00, 0xf5, 0x21, 0x00


	//----- nvinfo : EIATTR_KPARAM_INFO
	.align		4
.L_9:
        /*0018*/ 	.byte	0x04, 0x17
        /*001a*/ 	.short	(.L_11 - .L_10)
.L_10:
        /*001c*/ 	.word	0x00000000
        /*0020*/ 	.short	0x0005
        /*0022*/ 	.short	0x001c
        /*0024*/ 	.byte	0x00, 0xf0, 0x11, 0x00


	//----- nvinfo : EIATTR_KPARAM_INFO
	.align		4
.L_11:
        /*0028*/ 	.byte	0x04, 0x17
        /*002a*/ 	.short	(.L_13 - .L_12)
.L_12:
        /*002c*/ 	.word	0x00000000
        /*0030*/ 	.short	0x0004
        /*0032*/ 	.short	0x0018
        /*0034*/ 	.byte	0x00, 0xf0, 0x11, 0x00


	//----- nvinfo : EIATTR_KPARAM_INFO
	.align		4
.L_13:
        /*0038*/ 	.byte	0x04, 0x17
        /*003a*/ 	.short	(.L_15 - .L_14)
.L_14:
        /*003c*/ 	.word	0x00000000
        /*0040*/ 	.short	0x0003
        /*0042*/ 	.short	0x0010
        /*0044*/ 	.byte	0x00, 0xf5, 0x21, 0x00


	//----- nvinfo : EIATTR_KPARAM_INFO
	.align		4
.L_15:
        /*0048*/ 	.byte	0x04, 0x17
        /*004a*/ 	.short	(.L_17 - .L_16)
.L_16:
        /*004c*/ 	.word	0x00000000
        /*0050*/ 	.short	0x0002
        /*0052*/ 	.short	0x000c
        /*0054*/ 	.byte	0x00, 0xf0, 0x11, 0x00


	//----- nvinfo : EIATTR_KPARAM_INFO
	.align		4
.L_17:
        /*0058*/ 	.byte	0x04, 0x17
        /*005a*/ 	.short	(.L_19 - .L_18)
.L_18:
        /*005c*/ 	.word	0x00000000
        /*0060*/ 	.short	0x0001
        /*0062*/ 	.short	0x0008
        /*0064*/ 	.byte	0x00, 0xf0, 0x11, 0x00


	//----- nvinfo : EIATTR_KPARAM_INFO
	.align		4
.L_19:
        /*0068*/ 	.byte	0x04, 0x17
        /*006a*/ 	.short	(.L_21 - .L_20)
.L_20:
        /*006c*/ 	.word	0x00000000
        /*0070*/ 	.short	0x0000
        /*0072*/ 	.short	0x0000
        /*0074*/ 	.byte	0x00, 0xf5, 0x21, 0x00


	//----- nvinfo : EIATTR_SPARSE_MMA_MASK
	.align		4
.L_21:
        /*0078*/ 	.byte	0x03, 0x50
        /*007a*/ 	.short	0x0000


	//----- nvinfo : EIATTR_MAXREG_COUNT
	.align		4
        /*007c*/ 	.byte	0x03, 0x1b
        /*007e*/ 	.short	0x00ff


	//----- nvinfo : EIATTR_MERCURY_ISA_VERSION
	.align		4
        /*0080*/ 	.byte	0x03, 0x5f
        /*0082*/ 	.short	0x0101


	//----- nvinfo : EIATTR_VRC_CTA_INIT_COUNT
	.align		4
        /*0084*/ 	.byte	0x02, 0x4a
	.zero		1
	.zero		1


	//----- nvinfo : EIATTR_EXIT_INSTR_OFFSETS
	.align		4
        /*0088*/ 	.byte	0x04, 0x1c
        /*008a*/ 	.short	(.L_23 - .L_22)


	//   ....[0]....
.L_22:
        /*008c*/ 	.word	0x000000e0


	//   ....[1]....
        /*0090*/ 	.word	0x00000530


	//   ....[2]....
        /*0094*/ 	.word	0x00000720


	//   ....[3]....
        /*0098*/ 	.word	0x00000870


	//   ....[4]....
        /*009c*/ 	.word	0x00000920


	//----- nvinfo : EIATTR_CBANK_PARAM_SIZE
	.align		4
.L_23:
        /*00a0*/ 	.byte	0x03, 0x19
        /*00a2*/ 	.short	0x0028


	//----- nvinfo : EIATTR_PARAM_CBANK
	.align		4
        /*00a4*/ 	.byte	0x04, 0x0a
        /*00a6*/ 	.short	(.L_25 - .L_24)
	.align		4
.L_24:
        /*00a8*/ 	.word	index@(.nv.constant0._Z7multGPUPfiiS_iiS_)
        /*00ac*/ 	.short	0x0380
        /*00ae*/ 	.short	0x0028


	//----- nvinfo : EIATTR_SW_WAR
	.align		4
.L_25:
        /*00b0*/ 	.byte	0x04, 0x36
        /*00b2*/ 	.short	(.L_27 - .L_26)
.L_26:
        /*00b4*/ 	.word	0x00000008
.L_27:


//--------------------- .nv.callgraph             --------------------------
	.section	.nv.callgraph,"",@"SHT_CUDA_CALLGRAPH"
	.align	4
	.sectionentsize	8
	.align		4
        /*0000*/ 	.word	0x00000000
	.align		4
        /*0004*/ 	.word	0xffffffff
	.align		4
        /*0008*/ 	.word	0x00000000
	.align		4
        /*000c*/ 	.word	0xfffffffe
	.align		4
        /*0010*/ 	.word	0x00000000
	.align		4
        /*0014*/ 	.word	0xfffffffd
	.align		4
        /*0018*/ 	.word	0x00000000
	.align		4
        /*001c*/ 	.word	0xfffffffc


//--------------------- .text._Z7multGPUPfiiS_iiS_ --------------------------
	.section	.text._Z7multGPUPfiiS_iiS_,"ax",@progbits
	.align	128
        .global         _Z7multGPUPfiiS_iiS_
        .type           _Z7multGPUPfiiS_iiS_,@function
        .size           _Z7multGPUPfiiS_iiS_,(.L_x_5 - _Z7multGPUPfiiS_iiS_)
        .other          _Z7multGPUPfiiS_iiS_,@"STO_CUDA_ENTRY STV_DEFAULT"
_Z7multGPUPfiiS_iiS_:
.text._Z7multGPUPfiiS_iiS_:
[----:B------:R-:W-:Y:S01]  /*0000*/  LDC R1, c[0x0][0x37c] ;  /* 0x0000df00ff017b82 */ /* 0x000fe20000000800 */
[----:B------:R-:W0:Y:S07]  /*0010*/  S2R R0, SR_TID.Y ;  /* 0x0000000000007919 */ /* 0x000e2e0000002200 */
[----:B------:R-:W0:Y:S01]  /*0020*/  S2UR UR4, SR_CTAID.Y ;  /* 0x00000000000479c3 */ /* 0x000e220000002600 */
[----:B------:R-:W1:Y:S01]  /*0030*/  LDCU UR6, c[0x0][0x388] ;  /* 0x00007100ff0677ac */ /* 0x000e620008000800 */
[----:B------:R-:W2:Y:S06]  /*0040*/  S2R R5, SR_TID.X ;  /* 0x0000000000057919 */ /* 0x000eac0000002100 */
[----:B------:R-:W0:Y:S08]  /*0050*/  LDC R9, c[0x0][0x364] ;  /* 0x0000d900ff097b82 */ /* 0x000e300000000800 */
[----:B------:R-:W2:Y:S08]  /*0060*/  S2UR UR5, SR_CTAID.X ;  /* 0x00000000000579c3 */ /* 0x000eb00000002500 */
[----:B------:R-:W2:Y:S08]  /*0070*/  LDC R4, c[0x0][0x360] ;  /* 0x0000d800ff047b82 */ /* 0x000eb00000000800 */
[----:B------:R-:W3:Y:S01]  /*0080*/  LDC.64 R2, c[0x0][0x398] ;  /* 0x0000e600ff027b82 */ /* 0x000ee20000000a00 */
[----:B0-----:R-:W-:-:S05]  /*0090*/  IMAD R9, R9, UR4, R0 ;  /* 0x0000000409097c24 */ /* 0x001fca000f8e0200 */
[----:B-1----:R-:W-:Y:S01]  /*00a0*/  ISETP.GE.AND P0, PT, R9, UR6, PT ;  /* 0x0000000609007c0c */ /* 0x002fe2000bf06270 */
[----:B--2---:R-:W-:-:S05]  /*00b0*/  IMAD R0, R4, UR5, R5 ;  /* 0x0000000504007c24 */ /* 0x004fca000f8e0205 */
[----:B---3--:R-:W-:-:S04]  /*00c0*/  ISETP.GE.OR P0, PT, R0, R3, P0 ;  /* 0x000000030000720c */ /* 0x008fc80000706670 */
[----:B------:R-:W-:-:S13]  /*00d0*/  ISETP.LT.OR P0, PT, R2, 0x1, P0 ;  /* 0x000000010200780c */ /* 0x000fda0000701670 */
[----:B------:R-:W-:Y:S05]  /*00e0*/  @P0 EXIT ;  /* 0x000000000000094d */ /* 0x000fea0003800000 */
[----:B------:R-:W0:Y:S01]  /*00f0*/  LDC.64 R4, c[0x0][0x3a0] ;  /* 0x0000e800ff047b82 */ /* 0x000e220000000a00 */
[----:B------:R-:W1:Y:S01]  /*0100*/  LDCU UR4, c[0x0][0x38c] ;  /* 0x00007180ff0477ac */ /* 0x000e620008000800 */
[C---:B------:R-:W-:Y:S01]  /*0110*/  ISETP.GE.U32.AND P1, PT, R2.reuse, 0x8, PT ;  /* 0x000000080200780c */ /* 0x040fe20003f26070 */
[C---:B------:R-:W-:Y:S01]  /*0120*/  IMAD R7, R9.reuse, R3, R0 ;  /* 0x0000000309077224 */ /* 0x040fe200078e0200 */
[----:B------:R-:W-:Y:S01]  /*0130*/  LOP3.LUT R20, R2, 0x7, RZ, 0xc0, !PT ;  /* 0x0000000702147812 */ /* 0x000fe200078ec0ff */
[----:B------:R-:W2:Y:S01]  /*0140*/  LDCU.64 UR6, c[0x0][0x358] ;  /* 0x00006b00ff0677ac */ /* 0x000ea20008000a00 */
[----:B------:R-:W-:Y:S02]  /*0150*/  HFMA2 R8, -RZ, RZ, 0, 0 ;  /* 0x00000000ff087431 */ /* 0x000fe400000001ff */
[----:B------:R-:W-:Y:S01]  /*0160*/  ISETP.NE.AND P0, PT, R20, RZ, PT ;  /* 0x000000ff1400720c */ /* 0x000fe20003f05270 */
[----:B-1----:R-:W-:Y:S02]  /*0170*/  IMAD R9, R9, UR4, RZ ;  /* 0x0000000409097c24 */ /* 0x002fe4000f8e02ff */
[----:B0-----:R-:W-:-:S05]  /*0180*/  IMAD.WIDE R4, R7, 0x4, R4 ;  /* 0x0000000407047825 */ /* 0x001fca00078e0204 */
[----:B--2---:R0:W5:Y:S01]  /*0190*/  LDG.E R13, desc[UR6][R4.64] ;  /* 0x00000006040d7981 */ /* 0x004162000c1e1900 */
[----:B------:R-:W-:Y:S05]  /*01a0*/  @!P1 BRA `(.L_x_0) ;  /* 0x0000000000e09947 */ /* 0x000fea0003800000 */
[----:B------:R-:W1:Y:S01]  /*01b0*/  LDCU.64 UR4, c[0x0][0x380] ;  /* 0x00007000ff0477ac */ /* 0x000e620008000a00 */
[----:B------:R-:W-:Y:S02]  /*01c0*/  LOP3.LUT R8, R2, 0x7ffffff8, RZ, 0xc0, !PT ;  /* 0x7ffffff802087812 */ /* 0x000fe400078ec0ff */
[----:B------:R-:W-:Y:S02]  /*01d0*/  MOV R11, R9 ;  /* 0x00000009000b7202 */ /* 0x000fe40000000f00 */
[----:B------:R-:W-:Y:S02]  /*01e0*/  MOV R12, R0 ;  /* 0x00000000000c7202 */ /* 0x000fe40000000f00 */
[----:B------:R-:W-:Y:S01]  /*01f0*/  IADD3 R10, PT, PT, -R8, RZ, RZ ;  /* 0x000000ff080a7210 */ /* 0x000fe20007ffe1ff */
[----:B-1----:R-:W-:-:S04]  /*0200*/  UIADD3 UR4, UP0, UPT, UR4, 0x10, URZ ;  /* 0x0000001004047890 */ /* 0x002fc8000ff1e0ff */
[----:B------:R-:W-:-:S12]  /*0210*/  UIADD3.X UR5, UPT, UPT, URZ, UR5, URZ, UP0, !UPT ;  /* 0x00000005ff057290 */ /* 0x000fd800087fe4ff */
.L_x_1:
[----:B------:R-:W1:Y:S01]  /*0220*/  LDC.64 R14, c[0x0][0x390] ;  /* 0x0000e400ff0e7b82 */ /* 0x000e620000000a00 */
[----:B------:R-:W-:Y:S02]  /*0230*/  MOV R6, UR4 ;  /* 0x0000000400067c02 */ /* 0x000fe40008000f00 */
[----:B------:R-:W-:-:S03]  /*0240*/  MOV R7, UR5 ;  /* 0x0000000500077c02 */ /* 0x000fc60008000f00 */
[----:B------:R-:W-:-:S05]  /*0250*/  IMAD.WIDE R6, R11, 0x4, R6 ;  /* 0x000000040b067825 */ /* 0x000fca00078e0206 */
[----:B--2---:R-:W2:Y:S01]  /*0260*/  LDG.E R16, desc[UR6][R6.64+-0x10] ;  /* 0xfffff00606107981 */ /* 0x004ea2000c1e1900 */
[----:B-1----:R-:W-:-:S05]  /*0270*/  IMAD.WIDE R14, R12, 0x4, R14 ;  /* 0x000000040c0e7825 */ /* 0x002fca00078e020e */
[----:B------:R-:W2:Y:S02]  /*0280*/  LDG.E R17, desc[UR6][R14.64] ;  /* 0x000000060e117981 */ /* 0x000ea4000c1e1900 */
[----:B--2--5:R-:W-:Y:S01]  /*0290*/  FFMA R13, R16, R17, R13 ;  /* 0x00000011100d7223 */ /* 0x024fe2000000000d */
[----:B------:R-:W-:-:S04]  /*02a0*/  IMAD.WIDE R16, R3, 0x4, R14 ;  /* 0x0000000403107825 */ /* 0x000fc800078e020e */
[----:B------:R1:W-:Y:S04]  /*02b0*/  STG.E desc[UR6][R4.64], R13 ;  /* 0x0000000d04007986 */ /* 0x0003e8000c101906 */
[----:B------:R-:W2:Y:S04]  /*02c0*/  LDG.E R18, desc[UR6][R6.64+-0xc] ;  /* 0xfffff40606127981 */ /* 0x000ea8000c1e1900 */
[----:B------:R-:W2:Y:S02]  /*02d0*/  LDG.E R19, desc[UR6][R16.64] ;  /* 0x0000000610137981 */ /* 0x000ea4000c1e1900 */
[----:B--2---:R-:W-:Y:S01]  /*02e0*/  FFMA R21, R18, R19, R13 ;  /* 0x0000001312157223 */ /* 0x004fe2000000000d */
[----:B------:R-:W-:-:S04]  /*02f0*/  IMAD.WIDE R18, R3, 0x4, R16 ;  /* 0x0000000403127825 */ /* 0x000fc800078e0210 */
[----:B------:R2:W-:Y:S04]  /*0300*/  STG.E desc[UR6][R4.64], R21 ;  /* 0x0000001504007986 */ /* 0x0005e8000c101906 */
[----:B------:R-:W3:Y:S04]  /*0310*/  LDG.E R22, desc[UR6][R6.64+-0x8] ;  /* 0xfffff80606167981 */ /* 0x000ee8000c1e1900 */
[----:B------:R-:W3:Y:S02]  /*0320*/  LDG.E R14, desc[UR6][R18.64] ;  /* 0x00000006120e7981 */ /* 0x000ee4000c1e1900 */
[----:B---3--:R-:W-:Y:S01]  /*0330*/  FFMA R23, R22, R14, R21 ;  /* 0x0000000e16177223 */ /* 0x008fe20000000015 */
[----:B------:R-:W-:-:S04]  /*0340*/  IMAD.WIDE R14, R3, 0x4, R18 ;  /* 0x00000004030e7825 */ /* 0x000fc800078e0212 */
[----:B------:R3:W-:Y:S04]  /*0350*/  STG.E desc[UR6][R4.64], R23 ;  /* 0x0000001704007986 */ /* 0x0007e8000c101906 */
[----:B------:R-:W4:Y:S04]  /*0360*/  LDG.E R22, desc[UR6][R6.64+-0x4] ;  /* 0xfffffc0606167981 */ /* 0x000f28000c1e1900 */
[----:B-1----:R-:W4:Y:S01]  /*0370*/  LDG.E R13, desc[UR6][R14.64] ;  /* 0x000000060e0d7981 */ /* 0x002f22000c1e1900 */
[----:B------:R-:W-:-:S04]  /*0380*/  IMAD.WIDE R16, R3, 0x4, R14 ;  /* 0x0000000403107825 */ /* 0x000fc800078e020e */
[----:B----4-:R-:W-:-:S05]  /*0390*/  FFMA R13, R22, R13, R23 ;  /* 0x0000000d160d7223 */ /* 0x010fca0000000017 */
[----:B------:R1:W-:Y:S04]  /*03a0*/  STG.E desc[UR6][R4.64], R13 ;  /* 0x0000000d04007986 */ /* 0x0003e8000c101906 */
[----:B------:R-:W4:Y:S04]  /*03b0*/  LDG.E R22, desc[UR6][R6.64] ;  /* 0x0000000606167981 */ /* 0x000f28000c1e1900 */
[----:B--2---:R-:W4:Y:S01]  /*03c0*/  LDG.E R21, desc[UR6][R16.64] ;  /* 0x0000000610157981 */ /* 0x004f22000c1e1900 */
[----:B------:R-:W-:-:S04]  /*03d0*/  IMAD.WIDE R18, R3, 0x4, R16 ;  /* 0x0000000403127825 */ /* 0x000fc800078e0210 */
[----:B----4-:R-:W-:-:S05]  /*03e0*/  FFMA R21, R22, R21, R13 ;  /* 0x0000001516157223 */ /* 0x010fca000000000d */
[----:B------:R2:W-:Y:S04]  /*03f0*/  STG.E desc[UR6][R4.64], R21 ;  /* 0x0000001504007986 */ /* 0x0005e8000c101906 */
[----:B------:R-:W4:Y:S04]  /*0400*/  LDG.E R22, desc[UR6][R6.64+0x4] ;  /* 0x0000040606167981 */ /* 0x000f28000c1e1900 */
[----:B---3--:R-:W4:Y:S01]  /*0410*/  LDG.E R23, desc[UR6][R18.64] ;  /* 0x0000000612177981 */ /* 0x008f22000c1e1900 */
[----:B------:R-:W-:-:S04]  /*0420*/  IMAD.WIDE R14, R3, 0x4, R18 ;  /* 0x00000004030e7825 */ /* 0x000fc800078e0212 */
[----:B----4-:R-:W-:-:S05]  /*0430*/  FFMA R23, R22, R23, R21 ;  /* 0x0000001716177223 */ /* 0x010fca0000000015 */
[----:B------:R2:W-:Y:S04]  /*0440*/  STG.E desc[UR6][R4.64], R23 ;  /* 0x0000001704007986 */ /* 0x0005e8000c101906 */
[----:B------:R-:W3:Y:S04]  /*0450*/  LDG.E R22, desc[UR6][R6.64+0x8] ;  /* 0x0000080606167981 */ /* 0x000ee8000c1e1900 */
[----:B-1----:R-:W3:Y:S01]  /*0460*/  LDG.E R13, desc[UR6][R14.64] ;  /* 0x000000060e0d7981 */ /* 0x002ee2000c1e1900 */
[----:B------:R-:W-:Y:S01]  /*0470*/  IMAD.WIDE R16, R3, 0x4, R14 ;  /* 0x0000000403107825 */ /* 0x000fe200078e020e */
[----:B------:R-:W-:-:S03]  /*0480*/  IADD3 R10, PT, PT, R10, 0x8, RZ ;  /* 0x000000080a0a7810 */ /* 0x000fc60007ffe0ff */
[----:B---3--:R-:W-:-:S05]  /*0490*/  FFMA R25, R22, R13, R23 ;  /* 0x0000000d16197223 */ /* 0x008fca0000000017 */
[----:B------:R2:W-:Y:S04]  /*04a0*/  STG.E desc[UR6][R4.64], R25 ;  /* 0x0000001904007986 */ /* 0x0005e8000c101906 */
[----:B------:R-:W3:Y:S04]  /*04b0*/  LDG.E R22, desc[UR6][R6.64+0xc] ;  /* 0x00000c0606167981 */ /* 0x000ee8000c1e1900 */
[----:B------:R-:W3:Y:S01]  /*04c0*/  LDG.E R16, desc[UR6][R16.64] ;  /* 0x0000000610107981 */ /* 0x000ee2000c1e1900 */
[----:B------:R-:W-:Y:S02]  /*04d0*/  ISETP.NE.AND P1, PT, R10, RZ, PT ;  /* 0x000000ff0a00720c */ /* 0x000fe40003f25270 */
[----:B------:R-:W-:-:S02]  /*04e0*/  LEA R12, R3, R12, 0x3 ;  /* 0x0000000c030c7211 */ /* 0x000fc400078e18ff */
[----:B------:R-:W-:Y:S01]  /*04f0*/  IADD3 R11, PT, PT, R11, 0x8, RZ ;  /* 0x000000080b0b7810 */ /* 0x000fe20007ffe0ff */
[----:B---3--:R-:W-:-:S05]  /*0500*/  FFMA R13, R22, R16, R25 ;  /* 0x00000010160d7223 */ /* 0x008fca0000000019 */
[----:B------:R2:W-:Y:S03]  /*0510*/  STG.E desc[UR6][R4.64], R13 ;  /* 0x0000000d04007986 */ /* 0x0005e6000c101906 */
[----:B------:R-:W-:Y:S05]  /*0520*/  @P1 BRA `(.L_x_1) ;  /* 0xfffffffc003c1947 */ /* 0x000fea000383ffff */
.L_x_0:
[----:B------:R-:W-:Y:S05]  /*0530*/  @!P0 EXIT ;  /* 0x000000000000894d */ /* 0x000fea0003800000 */
[----:B------:R-:W-:Y:S02]  /*0540*/  ISETP.GE.U32.AND P0, PT, R20, 0x4, PT ;  /* 0x000000041400780c */ /* 0x000fe40003f06070 */
[----:B------:R-:W-:-:S04]  /*0550*/  LOP3.LUT R16, R2, 0x3, RZ, 0xc0, !PT ;  /* 0x0000000302107812 */ /* 0x000fc800078ec0ff */
[----:B------:R-:W-:-:S07]  /*0560*/  ISETP.NE.AND P1, PT, R16, RZ, PT ;  /* 0x000000ff1000720c */ /* 0x000fce0003f25270 */
[----:B------:R-:W-:Y:S06]  /*0570*/  @!P0 BRA `(.L_x_2) ;  /* 0x0000000000688947 */ /* 0x000fec0003800000 */
[----:B------:R-:W1:Y:S01]  /*0580*/  LDC.64 R6, c[0x0][0x380] ;  /* 0x0000e000ff067b82 */ /* 0x000e620000000a00 */
[----:B------:R-:W-:Y:S01]  /*0590*/  IADD3 R15, PT, PT, R9, R8, RZ ;  /* 0x00000008090f7210 */ /* 0x000fe20007ffe0ff */
[----:B------:R-:W-:-:S06]  /*05a0*/  IMAD R17, R8, R3, R0 ;  /* 0x0000000308117224 */ /* 0x000fcc00078e0200 */
[----:B------:R-:W3:Y:S01]  /*05b0*/  LDC.64 R10, c[0x0][0x390] ;  /* 0x0000e400ff0a7b82 */ /* 0x000ee20000000a00 */
[----:B-1----:R-:W-:-:S05]  /*05c0*/  IMAD.WIDE R6, R15, 0x4, R6 ;  /* 0x000000040f067825 */ /* 0x002fca00078e0206 */
[----:B------:R-:W4:Y:S01]  /*05d0*/  LDG.E R12, desc[UR6][R6.64] ;  /* 0x00000006060c7981 */ /* 0x000f22000c1e1900 */
[----:B---3--:R-:W-:-:S05]  /*05e0*/  IMAD.WIDE R10, R17, 0x4, R10 ;  /* 0x00000004110a7825 */ /* 0x008fca00078e020a */
[----:B------:R-:W4:Y:S02]  /*05f0*/  LDG.E R14, desc[UR6][R10.64] ;  /* 0x000000060a0e7981 */ /* 0x000f24000c1e1900 */
[----:B----45:R-:W-:Y:S01]  /*0600*/  FFMA R17, R12, R14, R13 ;  /* 0x0000000e0c117223 */ /* 0x030fe2000000000d */
[----:B--2---:R-:W-:-:S04]  /*0610*/  IMAD.WIDE R12, R3, 0x4, R10 ;  /* 0x00000004030c7825 */ /* 0x004fc800078e020a */
[----:B------:R1:W-:Y:S04]  /*0620*/  STG.E desc[UR6][R4.64], R17 ;  /* 0x0000001104007986 */ /* 0x0003e8000c101906 */
[----:B------:R-:W2:Y:S04]  /*0630*/  LDG.E R14, desc[UR6][R6.64+0x4] ;  /* 0x00000406060e7981 */ /* 0x000ea8000c1e1900 */
[----:B------:R-:W2:Y:S02]  /*0640*/  LDG.E R15, desc[UR6][R12.64] ;  /* 0x000000060c0f7981 */ /* 0x000ea4000c1e1900 */
[----:B--2---:R-:W-:Y:S01]  /*0650*/  FFMA R19, R14, R15, R17 ;  /* 0x0000000f0e137223 */ /* 0x004fe20000000011 */
[----:B------:R-:W-:-:S04]  /*0660*/  IMAD.WIDE R14, R3, 0x4, R12 ;  /* 0x00000004030e7825 */ /* 0x000fc800078e020c */
[----:B------:R1:W-:Y:S04]  /*0670*/  STG.E desc[UR6][R4.64], R19 ;  /* 0x0000001304007986 */ /* 0x0003e8000c101906 */
[----:B------:R-:W2:Y:S04]  /*0680*/  LDG.E R18, desc[UR6][R6.64+0x8] ;  /* 0x0000080606127981 */ /* 0x000ea8000c1e1900 */
[----:B------:R-:W2:Y:S01]  /*0690*/  LDG.E R20, desc[UR6][R14.64] ;  /* 0x000000060e147981 */ /* 0x000ea2000c1e1900 */
[----:B------:R-:W-:-:S04]  /*06a0*/  IMAD.WIDE R10, R3, 0x4, R14 ;  /* 0x00000004030a7825 */ /* 0x000fc800078e020e */
[----:B--2---:R-:W-:-:S05]  /*06b0*/  FFMA R21, R18, R20, R19 ;  /* 0x0000001412157223 */ /* 0x004fca0000000013 */
[----:B------:R1:W-:Y:S04]  /*06c0*/  STG.E desc[UR6][R4.64], R21 ;  /* 0x0000001504007986 */ /* 0x0003e8000c101906 */
[----:B------:R-:W2:Y:S04]  /*06d0*/  LDG.E R18, desc[UR6][R6.64+0xc] ;  /* 0x00000c0606127981 */ /* 0x000ea8000c1e1900 */
[----:B------:R-:W2:Y:S01]  /*06e0*/  LDG.E R10, desc[UR6][R10.64] ;  /* 0x000000060a0a7981 */ /* 0x000ea2000c1e1900 */
[----:B------:R-:W-:Y:S01]  /*06f0*/  IADD3 R8, PT, PT, R8, 0x4, RZ ;  /* 0x0000000408087810 */ /* 0x000fe20007ffe0ff */
[----:B--2---:R-:W-:-:S05]  /*0700*/  FFMA R13, R18, R10, R21 ;  /* 0x0000000a120d7223 */ /* 0x004fca0000000015 */
[----:B------:R1:W-:Y:S02]  /*0710*/  STG.E desc[UR6][R4.64], R13 ;  /* 0x0000000d04007986 */ /* 0x0003e4000c101906 */
.L_x_2:
[----:B------:R-:W-:Y:S05]  /*0720*/  @!P1 EXIT ;  /* 0x000000000000994d */ /* 0x000fea0003800000 */
[----:B------:R-:W-:Y:S02]  /*0730*/  ISETP.NE.AND P0, PT, R16, 0x1, PT ;  /* 0x000000011000780c */ /* 0x000fe40003f05270 */
[----:B------:R-:W-:-:S04]  /*0740*/  LOP3.LUT R2, R2, 0x1, RZ, 0xc0, !PT ;  /* 0x0000000102027812 */ /* 0x000fc800078ec0ff */
[----:B------:R-:W-:-:S07]  /*0750*/  ISETP.NE.U32.AND P1, PT, R2, 0x1, PT ;  /* 0x000000010200780c */ /* 0x000fce0003f25070 */
[----:B------:R-:W-:Y:S06]  /*0760*/  @!P0 BRA `(.L_x_3) ;  /* 0x0000000000408947 */ /* 0x000fec0003800000 */
[----:B------:R-:W3:Y:S01]  /*0770*/  LDC.64 R6, c[0x0][0x380] ;  /* 0x0000e000ff067b82 */ /* 0x000ee20000000a00 */
[----:B------:R-:W-:Y:S01]  /*0780*/  IADD3 R15, PT, PT, R9, R8, RZ ;  /* 0x00000008090f7210 */ /* 0x000fe20007ffe0ff */
[----:B-1----:R-:W-:-:S06]  /*0790*/  IMAD R17, R8, R3, R0 ;  /* 0x0000000308117224 */ /* 0x002fcc00078e0200 */
[----:B------:R-:W1:Y:S01]  /*07a0*/  LDC.64 R10, c[0x0][0x390] ;  /* 0x0000e400ff0a7b82 */ /* 0x000e620000000a00 */
[----:B---3--:R-:W-:-:S05]  /*07b0*/  IMAD.WIDE R6, R15, 0x4, R6 ;  /* 0x000000040f067825 */ /* 0x008fca00078e0206 */
[----:B------:R-:W3:Y:S01]  /*07c0*/  LDG.E R2, desc[UR6][R6.64] ;  /* 0x0000000606027981 */ /* 0x000ee2000c1e1900 */
[----:B-1----:R-:W-:-:S05]  /*07d0*/  IMAD.WIDE R10, R17, 0x4, R10 ;  /* 0x00000004110a7825 */ /* 0x002fca00078e020a */
[----:B------:R-:W3:Y:S01]  /*07e0*/  LDG.E R12, desc[UR6][R10.64] ;  /* 0x000000060a0c7981 */ /* 0x000ee2000c1e1900 */
[----:B------:R-:W-:-:S04]  /*07f0*/  IMAD.WIDE R14, R3, 0x4, R10 ;  /* 0x00000004030e7825 */ /* 0x000fc800078e020a */
[----:B---3-5:R-:W-:-:S05]  /*0800*/  FFMA R17, R2, R12, R13 ;  /* 0x0000000c02117223 */ /* 0x028fca000000000d */
[----:B------:R3:W-:Y:S04]  /*0810*/  STG.E desc[UR6][R4.64], R17 ;  /* 0x0000001104007986 */ /* 0x0007e8000c101906 */
[----:B------:R-:W2:Y:S04]  /*0820*/  LDG.E R2, desc[UR6][R6.64+0x4] ;  /* 0x0000040606027981 */ /* 0x000ea8000c1e1900 */
[----:B------:R-:W2:Y:S01]  /*0830*/  LDG.E R14, desc[UR6][R14.64] ;  /* 0x000000060e0e7981 */ /* 0x000ea2000c1e1900 */
[----:B------:R-:W-:Y:S01]  /*0840*/  IADD3 R8, PT, PT, R8, 0x2, RZ ;  /* 0x0000000208087810 */ /* 0x000fe20007ffe0ff */
[----:B--2---:R-:W-:-:S05]  /*0850*/  FFMA R13, R2, R14, R17 ;  /* 0x0000000e020d7223 */ /* 0x004fca0000000011 */
[----:B------:R3:W-:Y:S02]  /*0860*/  STG.E desc[UR6][R4.64], R13 ;  /* 0x0000000d04007986 */ /* 0x0007e4000c101906 */
.L_x_3:
[----:B------:R-:W-:Y:S05]  /*0870*/  @P1 EXIT ;  /* 0x000000000000194d */ /* 0x000fea0003800000 */
[----:B------:R-:W4:Y:S01]  /*0880*/  LDC.64 R6, c[0x0][0x380] ;  /* 0x0000e000ff067b82 */ /* 0x000f220000000a00 */
[----:B------:R-:W-:Y:S01]  /*0890*/  IADD3 R9, PT, PT, R9, R8, RZ ;  /* 0x0000000809097210 */ /* 0x000fe20007ffe0ff */
[----:B------:R-:W-:-:S06]  /*08a0*/  IMAD R15, R8, R3, R0 ;  /* 0x00000003080f7224 */ /* 0x000fcc00078e0200 */
[----:B------:R-:W0:Y:S01]  /*08b0*/  LDC.64 R10, c[0x0][0x390] ;  /* 0x0000e400ff0a7b82 */ /* 0x000e220000000a00 */
[----:B----4-:R-:W-:-:S06]  /*08c0*/  IMAD.WIDE R2, R9, 0x4, R6 ;  /* 0x0000000409027825 */ /* 0x010fcc00078e0206 */
[----:B------:R-:W1:Y:S01]  /*08d0*/  LDG.E R2, desc[UR6][R2.64] ;  /* 0x0000000602027981 */ /* 0x000e62000c1e1900 */
[----:B0-----:R-:W-:-:S06]  /*08e0*/  IMAD.WIDE R6, R15, 0x4, R10 ;  /* 0x000000040f067825 */ /* 0x001fcc00078e020a */
[----:B------:R-:W1:Y:S02]  /*08f0*/  LDG.E R6, desc[UR6][R6.64] ;  /* 0x0000000606067981 */ /* 0x000e64000c1e1900 */
[----:B-123-5:R-:W-:-:S05]  /*0900*/  FFMA R13, R2, R6, R13 ;  /* 0x00000006020d7223 */ /* 0x02efca000000000d */
[----:B------:R-:W-:Y:S01]  /*0910*/  STG.E desc[UR6][R4.64], R13 ;  /* 0x0000000d04007986 */ /* 0x000fe2000c101906 */
[----:B------:R-:W-:Y:S05]  /*0920*/  EXIT ;  /* 0x000000000000794d */ /* 0x000fea0003800000 */
.L_x_4:
[----:B------:R-:W-:-:S00]  /*0930*/  BRA `(.L_x_4) ;  /* 0xfffffffc00fc7947 */ /* 0x000fc0000383ffff */
[----:B------:R-:W-:-:S00]  /*0940*/  NOP ;  /* 0x0000000000007918 */ /* 0x000fc00000000000 */
        /* <DEDUP_REMOVED lines=11> */
.L_x_5:


//--------------------- .nv.shared.reserved.0     --------------------------
	.section	.nv.shared.reserved.0,"aw",@nobits
	.weak		__nv_reservedSMEM_offset_0_alias
	.size		__nv_reservedSMEM_offset_0_alias, 0, 64
	.other		__nv_reservedSMEM_offset_0_alias,@"STO_CUDA_RESERVED_SHARED STV_DEFAULT"
__nv_reservedSMEM_offset_0_alias:
	.zero		0
	.zero		64


//--------------------- .nv.constant0._Z7multGPUPfiiS_iiS_ --------------------------
	.section	.nv.constant0._Z7multGPUPfiiS_iiS_,"a",@progbits
	.sectionflags	@""
	.align	4
.nv.constant0._Z7multGPUPfiiS_iiS_:
	.zero		936


//--------------------- SYMBOLS --------------------------

	.type		.nv.reservedSmem.offset0,@object
	.size		.nv.reservedSmem.offset0,0x4
